	.headerflags	@"EF_CUDA_TEXMODE_UNIFIED EF_CUDA_64BIT_ADDRESS EF_CUDA_ACCELERATORS EF_CUDA_SM90 EF_CUDA_VIRTUAL_SM(EF_CUDA_SM90)"
	.elftype	@"ET_EXEC"


//--------------------- .nv.info                  --------------------------
	.section	.nv.info,"",@"SHT_CUDA_INFO"
	.align	4


	//----- nvinfo : EIATTR_REGCOUNT
	.align		4
        /*0000*/ 	.byte	0x04, 0x2f
        /*0002*/ 	.short	(.L_1 - .L_0)
	.align		4
.L_0:
        /*0004*/ 	.word	index@(triton_poi_fused_addmm_relu_1)
        /*0008*/ 	.word	0x0000000c


	//----- nvinfo : EIATTR_MIN_STACK_SIZE
	.align		4
.L_1:
        /*000c*/ 	.byte	0x04, 0x12
        /*000e*/ 	.short	(.L_3 - .L_2)
	.align		4
.L_2:
        /*0010*/ 	.word	index@(triton_poi_fused_addmm_relu_1)
        /*0014*/ 	.word	0x00000000


	//----- nvinfo : EIATTR_FRAME_SIZE
	.align		4
.L_3:
        /*0018*/ 	.byte	0x04, 0x11
        /*001a*/ 	.short	(.L_5 - .L_4)
	.align		4
.L_4:
        /*001c*/ 	.word	index@(triton_poi_fused_addmm_relu_1)
        /*0020*/ 	.word	0x00000000


	//----- nvinfo : EIATTR_MIN_STACK_SIZE
	.align		4
.L_5:
        /*0024*/ 	.byte	0x04, 0x12
        /*0026*/ 	.short	(.L_7 - .L_6)
	.align		4
.L_6:
        /*0028*/ 	.word	index@(triton_poi_fused_addmm_relu_1)
        /*002c*/ 	.word	0x00000000
.L_7:


//--------------------- .nv.info.triton_poi_fused_addmm_relu_1 --------------------------
	.section	.nv.info.triton_poi_fused_addmm_relu_1,"",@"SHT_CUDA_INFO"
	.sectionflags	@""
	.align	4


	//----- nvinfo : EIATTR_CUDA_API_VERSION
	.align		4
        /*0000*/ 	.byte	0x04, 0x37
        /*0002*/ 	.short	(.L_9 - .L_8)
.L_8:
        /*0004*/ 	.word	0x0000007c


	//----- nvinfo : EIATTR_KPARAM_INFO
	.align		4
.L_9:
        /*0008*/ 	.byte	0x04, 0x17
        /*000a*/ 	.short	(.L_11 - .L_10)
.L_10:
        /*000c*/ 	.word	0x00000000
        /*0010*/ 	.short	0x0002
        /*0012*/ 	.short	0x0010
        /*0014*/ 	.byte	0x00, 0xf0, 0x11, 0x00


	//----- nvinfo : EIATTR_KPARAM_INFO
	.align		4
.L_11:
        /*0018*/ 	.byte	0x04, 0x17
        /*001a*/ 	.short	(.L_13 - .L_12)
.L_12:
        /*001c*/ 	.word	0x00000000
        /*0020*/ 	.short	0x0001
        /*0022*/ 	.short	0x0008
        /*0024*/ 	.byte	0x00, 0xf4, 0x21, 0x00


	//----- nvinfo : EIATTR_KPARAM_INFO
	.align		4
.L_13:
        /*0028*/ 	.byte	0x04, 0x17
        /*002a*/ 	.short	(.L_15 - .L_14)
.L_14:
        /*002c*/ 	.word	0x00000000
        /*0030*/ 	.short	0x0000
        /*0032*/ 	.short	0x0000
        /*0034*/ 	.byte	0x00, 0xf4, 0x21, 0x00


	//----- nvinfo : EIATTR_SPARSE_MMA_MASK
	.align		4
.L_15:
        /*0038*/ 	.byte	0x03, 0x50
        /*003a*/ 	.short	0x0000


	//----- nvinfo : EIATTR_MAXREG_COUNT
	.align		4
        /*003c*/ 	.byte	0x03, 0x1b
        /*003e*/ 	.short	0x00ff


	//----- nvinfo : EIATTR_EXIT_INSTR_OFFSETS
	.align		4
        /*0040*/ 	.byte	0x04, 0x1c
        /*0042*/ 	.short	(.L_17 - .L_16)


	//   ....[0]....
.L_16:
        /*0044*/ 	.word	0x00000170


	//   ....[1]....
        /*0048*/ 	.word	0x00000190


	//----- nvinfo : EIATTR_REQNTID
	.align		4
.L_17:
        /*004c*/ 	.byte	0x04, 0x10
        /*004e*/ 	.short	(.L_19 - .L_18)
.L_18:
        /*0050*/ 	.word	0x00000020
        /*0054*/ 	.word	0x00000001
        /*0058*/ 	.word	0x00000001


	//----- nvinfo : EIATTR_CBANK_PARAM_SIZE
	.align		4
.L_19:
        /*005c*/ 	.byte	0x03, 0x19
        /*005e*/ 	.short	0x0014


	//----- nvinfo : EIATTR_PARAM_CBANK
	.align		4
        /*0060*/ 	.byte	0x04, 0x0a
        /*0062*/ 	.short	(.L_21 - .L_20)
	.align		4
.L_20:
        /*0064*/ 	.word	index@(.nv.constant0.triton_poi_fused_addmm_relu_1)
        /*0068*/ 	.short	0x0210
        /*006a*/ 	.short	0x0014


	//----- nvinfo : EIATTR_SW_WAR
	.align		4
.L_21:
        /*006c*/ 	.byte	0x04, 0x36
        /*006e*/ 	.short	(.L_23 - .L_22)
.L_22:
        /*0070*/ 	.word	0x00000008
.L_23:


//--------------------- .nv.callgraph             --------------------------
	.section	.nv.callgraph,"",@"SHT_CUDA_CALLGRAPH"
	.align	4
	.sectionentsize	8
	.align		4
        /*0000*/ 	.word	0x00000000
	.align		4
        /*0004*/ 	.word	0xffffffff
	.align		4
        /*0008*/ 	.word	0x00000000
	.align		4
        /*000c*/ 	.word	0xfffffffe
	.align		4
        /*0010*/ 	.word	0x00000000
	.align		4
        /*0014*/ 	.word	0xfffffffd
	.align		4
        /*0018*/ 	.word	0x00000000
	.align		4
        /*001c*/ 	.word	0xfffffffc


//--------------------- .text.triton_poi_fused_addmm_relu_1 --------------------------
	.section	.text.triton_poi_fused_addmm_relu_1,"ax",@progbits
	.align	128
        .global         triton_poi_fused_addmm_relu_1
        .type           triton_poi_fused_addmm_relu_1,@function
        .size           triton_poi_fused_addmm_relu_1,(.L_x_1 - triton_poi_fused_addmm_relu_1)
        .other          triton_poi_fused_addmm_relu_1,@"STO_CUDA_ENTRY STV_DEFAULT"
triton_poi_fused_addmm_relu_1:
.text.triton_poi_fused_addmm_relu_1:
[----:B------:R-:W0:Y:S02]  /*0000*/  LDC R1, c[0x0][0x28] ;  /* 0x00000a00ff017b82 */ /* 0x000e240000000800 */
[----:B------:R-:W1:Y:S01]  /*0010*/  S2R R0, SR_TID.X ;  /* 0x0000000000007919 */ /* 0x000e620000002100 */
[----:B------:R-:W2:Y:S01]  /*0020*/  LDC.64 R2, c[0x0][0x210] ;  /* 0x00008400ff027b82 */ /* 0x000ea20000000a00 */
[----:B------:R-:W-:Y:S01]  /*0030*/  ULDC.64 UR4, c[0x0][0x208] ;  /* 0x0000820000047ab9 */ /* 0x000fe20000000a00 */
[----:B------:R-:W3:Y:S06]  /*0040*/  S2R R7, SR_CTAID.X ;  /* 0x0000000000077919 */ /* 0x000eec0000002500 */
[----:B------:R-:W4:Y:S01]  /*0050*/  LDC.64 R4, c[0x0][0x218] ;  /* 0x00008600ff047b82 */ /* 0x000f220000000a00 */
[----:B-1----:R-:W-:-:S02]  /*0060*/  LOP3.LUT R0, R0, 0x1f, RZ, 0xc0, !PT ;  /* 0x0000001f00007812 */ /* 0x002fc400078ec0ff */
[----:B---3--:R-:W-:-:S03]  /*0070*/  SHF.R.S32.HI R6, RZ, 0x1a, R7 ;  /* 0x0000001aff067819 */ /* 0x008fc60000011407 */
[----:B------:R-:W-:Y:S01]  /*0080*/  IMAD R7, R7, 0x20, R0 ;  /* 0x0000002007077824 */ /* 0x000fe200078e0200 */
[----:B------:R-:W-:-:S03]  /*0090*/  SGXT R0, R6, 0x1 ;  /* 0x000000010600781a */ /* 0x000fc60000000200 */
[C---:B--2---:R-:W-:Y:S01]  /*00a0*/  IMAD.WIDE R2, R7.reuse, 0x4, R2 ;  /* 0x0000000407027825 */ /* 0x044fe200078e0202 */
[----:B------:R-:W-:Y:S02]  /*00b0*/  ISETP.GE.AND P1, PT, R7, 0x20, PT ;  /* 0x000000200700780c */ /* 0x000fe40003f26270 */
[----:B------:R-:W-:-:S04]  /*00c0*/  LEA.HI R0, R0, R7, RZ, 0x3 ;  /* 0x0000000700007211 */ /* 0x000fc800078f18ff */
[----:B------:R-:W-:-:S05]  /*00d0*/  LOP3.LUT R0, R0, 0xfffffff8, RZ, 0xc0, !PT ;  /* 0xfffffff800007812 */ /* 0x000fca00078ec0ff */
[----:B------:R-:W-:Y:S02]  /*00e0*/  IMAD.IADD R9, R7, 0x1, -R0 ;  /* 0x0000000107097824 */ /* 0x000fe400078e0a00 */
[----:B------:R-:W-:Y:S02]  /*00f0*/  IMAD.MOV.U32 R0, RZ, RZ, RZ ;  /* 0x000000ffff007224 */ /* 0x000fe400078e00ff */
[----:B------:R-:W-:Y:S02]  /*0100*/  IMAD.MOV.U32 R7, RZ, RZ, RZ ;  /* 0x000000ffff077224 */ /* 0x000fe400078e00ff */
[----:B----4-:R-:W-:Y:S02]  /*0110*/  IMAD.WIDE R4, R9, 0x4, R4 ;  /* 0x0000000409047825 */ /* 0x010fe400078e0204 */
[----:B------:R-:W2:Y:S04]  /*0120*/  @!P1 LDG.E R0, desc[UR4][R2.64] ;  /* 0x0000000402009981 */ /* 0x000ea8000c1e1900 */
[----:B------:R-:W2:Y:S02]  /*0130*/  @!P1 LDG.E.EL R7, desc[UR4][R4.64] ;  /* 0x0000000404079981 */ /* 0x000ea4000c2e1900 */
[----:B--2---:R-:W-:Y:S01]  /*0140*/  FADD R6, R7, R0 ;  /* 0x0000000007067221 */ /* 0x004fe20000000000 */
[----:B------:R-:W-:-:S04]  /*0150*/  FSETP.GEU.AND P0, PT, R0, -R7, PT ;  /* 0x800000070000720b */ /* 0x000fc80003f0e000 */
[----:B------:R-:W-:Y:S01]  /*0160*/  FSEL R7, R6, RZ, P0 ;  /* 0x000000ff06077208 */ /* 0x000fe20000000000 */
[----:B------:R-:W-:Y:S08]  /*0170*/  @P1 EXIT ;  /* 0x000000000000194d */ /* 0x000ff00003800000 */
[----:B------:R-:W-:Y:S01]  /*0180*/  STG.E desc[UR4][R2.64], R7 ;  /* 0x0000000702007986 */ /* 0x000fe2000c101904 */
[----:B------:R-:W-:Y:S05]  /*0190*/  EXIT ;  /* 0x000000000000794d */ /* 0x000fea0003800000 */
.L_x_0:
[----:B------:R-:W-:-:S00]  /*01a0*/  BRA `(.L_x_0) ;  /* 0xfffffffc00fc7947 */ /* 0x000fc0000383ffff */
[----:B------:R-:W-:-:S00]  /*01b0*/  NOP ;  /* 0x0000000000007918 */ /* 0x000fc00000000000 */
        /* <DEDUP_REMOVED lines=12> */
.L_x_1:


//--------------------- .nv.constant0.triton_poi_fused_addmm_relu_1 --------------------------
	.section	.nv.constant0.triton_poi_fused_addmm_relu_1,"a",@progbits
	.sectionflags	@""
	.align	4
.nv.constant0.triton_poi_fused_addmm_relu_1:
	.zero		548
